	.headerflags	@"EF_CUDA_TEXMODE_UNIFIED EF_CUDA_64BIT_ADDRESS EF_CUDA_ACCELERATORS EF_CUDA_SM90 EF_CUDA_VIRTUAL_SM(EF_CUDA_SM90)"
	.elftype	@"ET_EXEC"


//--------------------- .nv.info                  --------------------------
	.section	.nv.info,"",@"SHT_CUDA_INFO"
	.align	4


	//----- nvinfo : EIATTR_REGCOUNT
	.align		4
        /*0000*/ 	.byte	0x04, 0x2f
        /*0002*/ 	.short	(.L_2 - .L_1)
	.align		4
.L_1:
        /*0004*/ 	.word	index@(triton_per_fused_native_group_norm_13)
        /*0008*/ 	.word	0x00000012


	//----- nvinfo : EIATTR_MIN_STACK_SIZE
	.align		4
.L_2:
        /*000c*/ 	.byte	0x04, 0x12
        /*000e*/ 	.short	(.L_4 - .L_3)
	.align		4
.L_3:
        /*0010*/ 	.word	index@(triton_per_fused_native_group_norm_13)
        /*0014*/ 	.word	0x00000000


	//----- nvinfo : EIATTR_FRAME_SIZE
	.align		4
.L_4:
        /*0018*/ 	.byte	0x04, 0x11
        /*001a*/ 	.short	(.L_6 - .L_5)
	.align		4
.L_5:
        /*001c*/ 	.word	index@(triton_per_fused_native_group_norm_13)
        /*0020*/ 	.word	0x00000000


	//----- nvinfo : EIATTR_MIN_STACK_SIZE
	.align		4
.L_6:
        /*0024*/ 	.byte	0x04, 0x12
        /*0026*/ 	.short	(.L_8 - .L_7)
	.align		4
.L_7:
        /*0028*/ 	.word	index@(triton_per_fused_native_group_norm_13)
        /*002c*/ 	.word	0x00000000
.L_8:


//--------------------- .nv.info.triton_per_fused_native_group_norm_13 --------------------------
	.section	.nv.info.triton_per_fused_native_group_norm_13,"",@"SHT_CUDA_INFO"
	.sectionflags	@""
	.align	4


	//----- nvinfo : EIATTR_CUDA_API_VERSION
	.align		4
        /*0000*/ 	.byte	0x04, 0x37
        /*0002*/ 	.short	(.L_10 - .L_9)
.L_9:
        /*0004*/ 	.word	0x0000007c


	//----- nvinfo : EIATTR_KPARAM_INFO
	.align		4
.L_10:
        /*0008*/ 	.byte	0x04, 0x17
        /*000a*/ 	.short	(.L_12 - .L_11)
.L_11:
        /*000c*/ 	.word	0x00000000
        /*0010*/ 	.short	0x0007
        /*0012*/ 	.short	0x0034
        /*0014*/ 	.byte	0x00, 0xf0, 0x11, 0x00


	//----- nvinfo : EIATTR_KPARAM_INFO
	.align		4
.L_12:
        /*0018*/ 	.byte	0x04, 0x17
        /*001a*/ 	.short	(.L_14 - .L_13)
.L_13:
        /*001c*/ 	.word	0x00000000
        /*0020*/ 	.short	0x0006
        /*0022*/ 	.short	0x0030
        /*0024*/ 	.byte	0x00, 0xf0, 0x11, 0x00


	//----- nvinfo : EIATTR_KPARAM_INFO
	.align		4
.L_14:
        /*0028*/ 	.byte	0x04, 0x17
        /*002a*/ 	.short	(.L_16 - .L_15)
.L_15:
        /*002c*/ 	.word	0x00000000
        /*0030*/ 	.short	0x0005
        /*0032*/ 	.short	0x0028
        /*0034*/ 	.byte	0x00, 0xf4, 0x21, 0x00


	//----- nvinfo : EIATTR_KPARAM_INFO
	.align		4
.L_16:
        /*0038*/ 	.byte	0x04, 0x17
        /*003a*/ 	.short	(.L_18 - .L_17)
.L_17:
        /*003c*/ 	.word	0x00000000
        /*0040*/ 	.short	0x0004
        /*0042*/ 	.short	0x0020
        /*0044*/ 	.byte	0x00, 0xf4, 0x21, 0x00


	//----- nvinfo : EIATTR_KPARAM_INFO
	.align		4
.L_18:
        /*0048*/ 	.byte	0x04, 0x17
        /*004a*/ 	.short	(.L_20 - .L_19)
.L_19:
        /*004c*/ 	.word	0x00000000
        /*0050*/ 	.short	0x0003
        /*0052*/ 	.short	0x0018
        /*0054*/ 	.byte	0x00, 0xf4, 0x21, 0x00


	//----- nvinfo : EIATTR_KPARAM_INFO
	.align		4
.L_20:
        /*0058*/ 	.byte	0x04, 0x17
        /*005a*/ 	.short	(.L_22 - .L_21)
.L_21:
        /*005c*/ 	.word	0x00000000
        /*0060*/ 	.short	0x0002
        /*0062*/ 	.short	0x0010
        /*0064*/ 	.byte	0x00, 0xf4, 0x21, 0x00


	//----- nvinfo : EIATTR_KPARAM_INFO
	.align		4
.L_22:
        /*0068*/ 	.byte	0x04, 0x17
        /*006a*/ 	.short	(.L_24 - .L_23)
.L_23:
        /*006c*/ 	.word	0x00000000
        /*0070*/ 	.short	0x0001
        /*0072*/ 	.short	0x0008
        /*0074*/ 	.byte	0x00, 0xf4, 0x21, 0x00


	//----- nvinfo : EIATTR_KPARAM_INFO
	.align		4
.L_24:
        /*0078*/ 	.byte	0x04, 0x17
        /*007a*/ 	.short	(.L_26 - .L_25)
.L_25:
        /*007c*/ 	.word	0x00000000
        /*0080*/ 	.short	0x0000
        /*0082*/ 	.short	0x0000
        /*0084*/ 	.byte	0x00, 0xf4, 0x21, 0x00


	//----- nvinfo : EIATTR_SPARSE_MMA_MASK
	.align		4
.L_26:
        /*0088*/ 	.byte	0x03, 0x50
        /*008a*/ 	.short	0x0000


	//----- nvinfo : EIATTR_MAXREG_COUNT
	.align		4
        /*008c*/ 	.byte	0x03, 0x1b
        /*008e*/ 	.short	0x00ff


	//----- nvinfo : EIATTR_COOP_GROUP_MASK_REGIDS
	.align		4
        /*0090*/ 	.byte	0x04, 0x29
        /*0092*/ 	.short	(.L_28 - .L_27)


	//   ....[0]....
.L_27:
        /*0094*/ 	.word	0xffffffff


	//   ....[1]....
        /*0098*/ 	.word	0xffffffff


	//   ....[2]....
        /*009c*/ 	.word	0xffffffff


	//----- nvinfo : EIATTR_COOP_GROUP_INSTR_OFFSETS
	.align		4
.L_28:
        /*00a0*/ 	.byte	0x04, 0x28
        /*00a2*/ 	.short	(.L_30 - .L_29)


	//   ....[0]....
.L_29:
        /*00a4*/ 	.word	0x00000150


	//   ....[1]....
        /*00a8*/ 	.word	0x000001a0


	//   ....[2]....
        /*00ac*/ 	.word	0x000001d0


	//----- nvinfo : EIATTR_EXIT_INSTR_OFFSETS
	.align		4
.L_30:
        /*00b0*/ 	.byte	0x04, 0x1c
        /*00b2*/ 	.short	(.L_32 - .L_31)


	//   ....[0]....
.L_31:
        /*00b4*/ 	.word	0x000003a0


	//   ....[1]....
        /*00b8*/ 	.word	0x000003c0


	//----- nvinfo : EIATTR_REQNTID
	.align		4
.L_32:
        /*00bc*/ 	.byte	0x04, 0x10
        /*00be*/ 	.short	(.L_34 - .L_33)
.L_33:
        /*00c0*/ 	.word	0x00000040
        /*00c4*/ 	.word	0x00000001
        /*00c8*/ 	.word	0x00000001


	//----- nvinfo : EIATTR_CBANK_PARAM_SIZE
	.align		4
.L_34:
        /*00cc*/ 	.byte	0x03, 0x19
        /*00ce*/ 	.short	0x0038


	//----- nvinfo : EIATTR_PARAM_CBANK
	.align		4
        /*00d0*/ 	.byte	0x04, 0x0a
        /*00d2*/ 	.short	(.L_36 - .L_35)
	.align		4
.L_35:
        /*00d4*/ 	.word	index@(.nv.constant0.triton_per_fused_native_group_norm_13)
        /*00d8*/ 	.short	0x0210
        /*00da*/ 	.short	0x0038


	//----- nvinfo : EIATTR_SW_WAR
	.align		4
.L_36:
        /*00dc*/ 	.byte	0x04, 0x36
        /*00de*/ 	.short	(.L_38 - .L_37)
.L_37:
        /*00e0*/ 	.word	0x00000008
.L_38:


//--------------------- .nv.callgraph             --------------------------
	.section	.nv.callgraph,"",@"SHT_CUDA_CALLGRAPH"
	.align	4
	.sectionentsize	8
	.align		4
        /*0000*/ 	.word	0x00000000
	.align		4
        /*0004*/ 	.word	0xffffffff
	.align		4
        /*0008*/ 	.word	0x00000000
	.align		4
        /*000c*/ 	.word	0xfffffffe
	.align		4
        /*0010*/ 	.word	0x00000000
	.align		4
        /*0014*/ 	.word	0xfffffffd
	.align		4
        /*0018*/ 	.word	0x00000000
	.align		4
        /*001c*/ 	.word	0xfffffffc


//--------------------- .nv.constant4             --------------------------
	.section	.nv.constant4,"a",@progbits
	.align	8
	.align		8
.nv.constant4:
        /*0000*/ 	.dword	_$_str


//--------------------- .text.triton_per_fused_native_group_norm_13 --------------------------
	.section	.text.triton_per_fused_native_group_norm_13,"ax",@progbits
	.align	128
        .global         triton_per_fused_native_group_norm_13
        .type           triton_per_fused_native_group_norm_13,@function
        .size           triton_per_fused_native_group_norm_13,(.L_x_1 - triton_per_fused_native_group_norm_13)
        .other          triton_per_fused_native_group_norm_13,@"STO_CUDA_ENTRY STV_DEFAULT"
triton_per_fused_native_group_norm_13:
.text.triton_per_fused_native_group_norm_13:
[----:B------:R-:W0:Y:S02]  /*0000*/  LDC R1, c[0x0][0x28] ;  /* 0x00000a00ff017b82 */ /* 0x000e240000000800 */
[----:B------:R-:W1:Y:S01]  /*0010*/  S2R R11, SR_TID.X ;  /* 0x00000000000b7919 */ /* 0x000e620000002100 */
[----:B------:R-:W2:Y:S01]  /*0020*/  LDC.64 R2, c[0x0][0x220] ;  /* 0x00008800ff027b82 */ /* 0x000ea20000000a00 */
[----:B------:R-:W-:Y:S01]  /*0030*/  HFMA2.MMA R10, -RZ, RZ, 0, 0 ;  /* 0x00000000ff0a7435 */ /* 0x000fe200000001ff */
[----:B------:R-:W-:Y:S01]  /*0040*/  ULDC.64 UR4, c[0x0][0x208] ;  /* 0x0000820000047ab9 */ /* 0x000fe20000000a00 */
[----:B------:R-:W3:Y:S05]  /*0050*/  S2R R0, SR_CTAID.X ;  /* 0x0000000000007919 */ /* 0x000eea0000002500 */
[----:B------:R-:W4:Y:S01]  /*0060*/  LDC.64 R6, c[0x0][0x218] ;  /* 0x00008600ff067b82 */ /* 0x000f220000000a00 */
[----:B-1----:R-:W-:-:S02]  /*0070*/  LOP3.LUT R5, R11, 0x1, RZ, 0xc0, !PT ;  /* 0x000000010b057812 */ /* 0x002fc400078ec0ff */
[C---:B---3--:R-:W-:Y:S02]  /*0080*/  ISETP.GE.AND P2, PT, R0.reuse, 0x40, PT ;  /* 0x000000400000780c */ /* 0x048fe40003f46270 */
[----:B------:R-:W-:-:S03]  /*0090*/  LEA R9, R0, R5, 0x1 ;  /* 0x0000000500097211 */ /* 0x000fc600078e08ff */
[----:B------:R-:W1:Y:S02]  /*00a0*/  LDC.64 R4, c[0x0][0x210] ;  /* 0x00008400ff047b82 */ /* 0x000e640000000a00 */
[----:B--2---:R-:W-:-:S06]  /*00b0*/  IMAD.WIDE R2, R9, 0x4, R2 ;  /* 0x0000000409027825 */ /* 0x004fcc00078e0202 */
[----:B------:R-:W2:Y:S01]  /*00c0*/  @!P2 LDG.E R10, desc[UR4][R2.64] ;  /* 0x00000004020aa981 */ /* 0x000ea2000c1e1900 */
[----:B------:R-:W-:Y:S01]  /*00d0*/  MOV R8, RZ ;  /* 0x000000ff00087202 */ /* 0x000fe20000000f00 */
[----:B----4-:R-:W-:-:S04]  /*00e0*/  IMAD.WIDE R6, R9, 0x4, R6 ;  /* 0x0000000409067825 */ /* 0x010fc800078e0206 */
[----:B-1----:R-:W-:Y:S01]  /*00f0*/  IMAD.WIDE R4, R9, 0x4, R4 ;  /* 0x0000000409047825 */ /* 0x002fe200078e0204 */
[----:B------:R-:W-:-:S04]  /*0100*/  HFMA2.MMA R9, -RZ, RZ, 0, 0 ;  /* 0x00000000ff097435 */ /* 0x000fc800000001ff */
[----:B------:R-:W3:Y:S06]  /*0110*/  @!P2 LDG.E R8, desc[UR4][R4.64] ;  /* 0x000000040408a981 */ /* 0x000eec000c1e1900 */
[----:B------:R-:W4:Y:S01]  /*0120*/  @!P2 LDG.E R9, desc[UR4][R6.64] ;  /* 0x000000040609a981 */ /* 0x000f22000c1e1900 */
[----:B--2---:R-:W-:-:S04]  /*0130*/  SEL R10, R10, RZ, !P2 ;  /* 0x000000ff0a0a7207 */ /* 0x004fc80005000000 */
[----:B------:R-:W-:-:S05]  /*0140*/  FSEL R10, R10, RZ, !P2 ;  /* 0x000000ff0a0a7208 */ /* 0x000fca0005000000 */
[----:B------:R-:W1:Y:S01]  /*0150*/  SHFL.BFLY PT, R13, R10, 0x1, 0x1f ;  /* 0x0c201f000a0d7f89 */ /* 0x000e6200000e0000 */
[----:B---3--:R-:W-:-:S04]  /*0160*/  SEL R2, R8, RZ, !P2 ;  /* 0x000000ff08027207 */ /* 0x008fc80005000000 */
[----:B------:R-:W-:Y:S02]  /*0170*/  FSEL R2, R2, RZ, !P2 ;  /* 0x000000ff02027208 */ /* 0x000fe40005000000 */
[----:B----4-:R-:W-:Y:S02]  /*0180*/  SEL R3, R9, RZ, !P2 ;  /* 0x000000ff09037207 */ /* 0x010fe40005000000 */
[----:B------:R-:W2:Y:S01]  /*0190*/  LDC.64 R8, c[0x0][0x238] ;  /* 0x00008e00ff087b82 */ /* 0x000ea20000000a00 */
[----:B------:R-:W3:Y:S01]  /*01a0*/  SHFL.BFLY PT, R5, R2, 0x1, 0x1f ;  /* 0x0c201f0002057f89 */ /* 0x000ee200000e0000 */
[----:B------:R-:W-:Y:S01]  /*01b0*/  FSEL R3, R3, RZ, !P2 ;  /* 0x000000ff03037208 */ /* 0x000fe20005000000 */
[----:B-1----:R-:W-:-:S04]  /*01c0*/  FADD R12, R10, R13 ;  /* 0x0000000d0a0c7221 */ /* 0x002fc80000000000 */
[----:B------:R-:W1:Y:S01]  /*01d0*/  SHFL.BFLY PT, R4, R3, 0x1, 0x1f ;  /* 0x0c201f0003047f89 */ /* 0x000e6200000e0000 */
[C---:B------:R-:W-:Y:S02]  /*01e0*/  FSETP.GT.AND P1, PT, |R12|.reuse, 8.50705917302346158658e+37, PT ;  /* 0x7e8000000c00780b */ /* 0x040fe40003f24200 */
[C---:B------:R-:W-:Y:S02]  /*01f0*/  FSETP.GEU.AND P0, PT, |R12|.reuse, 1.175494350822287508e-38, PT ;  /* 0x008000000c00780b */ /* 0x040fe40003f0e200 */
[----:B------:R-:W-:-:S09]  /*0200*/  FSETP.NEU.AND P2, PT, R12, RZ, PT ;  /* 0x000000ff0c00720b */ /* 0x000fd20003f4d000 */
[----:B------:R-:W-:Y:S01]  /*0210*/  @P1 FMUL R12, R12, 0.25 ;  /* 0x3e8000000c0c1820 */ /* 0x000fe20000400000 */
[----:B------:R-:W-:Y:S01]  /*0220*/  @P1 FMUL R13, R13, 0.25 ;  /* 0x3e8000000d0d1820 */ /* 0x000fe20000400000 */
[----:B---3--:R-:W-:Y:S01]  /*0230*/  FADD R15, -R2, R5 ;  /* 0x00000005020f7221 */ /* 0x008fe20000000100 */
[----:B--2---:R-:W-:-:S04]  /*0240*/  IMAD.WIDE R8, R0, 0x4, R8 ;  /* 0x0000000400087825 */ /* 0x004fc800078e0208 */
[----:B------:R-:W-:Y:S01]  /*0250*/  @!P0 FMUL R12, R12, 16777216 ;  /* 0x4b8000000c0c8820 */ /* 0x000fe20000400000 */
[----:B------:R-:W-:Y:S01]  /*0260*/  @!P0 FMUL R13, R13, 16777216 ;  /* 0x4b8000000d0d8820 */ /* 0x000fe20000400000 */
[----:B------:R-:W-:Y:S01]  /*0270*/  FMUL R5, R15, R15 ;  /* 0x0000000f0f057220 */ /* 0x000fe20000400000 */
[----:B------:R-:W-:Y:S01]  /*0280*/  LOP3.LUT P0, RZ, R11, 0x3f, RZ, 0xc0, !PT ;  /* 0x0000003f0bff7812 */ /* 0x000fe2000780c0ff */
[----:B-1----:R-:W-:Y:S01]  /*0290*/  FADD R6, R3, R4 ;  /* 0x0000000403067221 */ /* 0x002fe20000000000 */
[----:B------:R-:W-:Y:S01]  /*02a0*/  MOV R3, 0x38800000 ;  /* 0x3880000000037802 */ /* 0x000fe20000000f00 */
[----:B------:R-:W1:Y:S01]  /*02b0*/  MUFU.RCP R12, R12 ;  /* 0x0000000c000c7308 */ /* 0x000e620000001000 */
[----:B------:R-:W-:Y:S01]  /*02c0*/  FMUL R10, R10, R5 ;  /* 0x000000050a0a7220 */ /* 0x000fe20000400000 */
[----:B------:R-:W-:Y:S01]  /*02d0*/  ISETP.LT.AND P0, PT, R0, 0x40, !P0 ;  /* 0x000000400000780c */ /* 0x000fe20004701270 */
[----:B------:R-:W2:Y:S01]  /*02e0*/  LDC.64 R4, c[0x0][0x228] ;  /* 0x00008a00ff047b82 */ /* 0x000ea20000000a00 */
[----:B-1----:R-:W-:-:S05]  /*02f0*/  FMUL R13, R12, R13 ;  /* 0x0000000d0c0d7220 */ /* 0x002fca0000400000 */
[----:B------:R-:W-:-:S05]  /*0300*/  FSEL R13, R13, RZ, P2 ;  /* 0x000000ff0d0d7208 */ /* 0x000fca0001000000 */
[----:B------:R-:W-:Y:S01]  /*0310*/  FFMA R10, R13, R10, R6 ;  /* 0x0000000a0d0a7223 */ /* 0x000fe20000000006 */
[----:B------:R-:W-:Y:S01]  /*0320*/  FFMA R13, R15, R13, R2 ;  /* 0x0000000d0f0d7223 */ /* 0x000fe20000000002 */
[----:B------:R-:W1:Y:S01]  /*0330*/  LDC.64 R6, c[0x0][0x230] ;  /* 0x00008c00ff067b82 */ /* 0x000e620000000a00 */
[----:B--2---:R-:W-:-:S04]  /*0340*/  IMAD.WIDE R4, R0, 0x4, R4 ;  /* 0x0000000400047825 */ /* 0x004fc800078e0204 */
[----:B------:R-:W-:-:S06]  /*0350*/  FFMA R3, R10, R3, 9.9999997473787516356e-06 ;  /* 0x3727c5ac0a037423 */ /* 0x000fcc0000000003 */
[----:B------:R-:W2:Y:S02]  /*0360*/  MUFU.RSQ R3, R3 ;  /* 0x0000000300037308 */ /* 0x000ea40000001400 */
[----:B--2---:R2:W-:Y:S01]  /*0370*/  @P0 STG.E desc[UR4][R8.64], R3 ;  /* 0x0000000308000986 */ /* 0x0045e2000c101904 */
[----:B-1----:R-:W-:-:S03]  /*0380*/  IMAD.WIDE R6, R0, 0x4, R6 ;  /* 0x0000000400067825 */ /* 0x002fc600078e0206 */
[----:B------:R2:W-:Y:S01]  /*0390*/  @P0 STG.E desc[UR4][R4.64], R13 ;  /* 0x0000000d04000986 */ /* 0x0005e2000c101904 */
[----:B------:R-:W-:Y:S05]  /*03a0*/  @!P0 EXIT ;  /* 0x000000000000894d */ /* 0x000fea0003800000 */
[----:B------:R-:W-:Y:S01]  /*03b0*/  STG.E desc[UR4][R6.64], R10 ;  /* 0x0000000a06007986 */ /* 0x000fe2000c101904 */
[----:B------:R-:W-:Y:S05]  /*03c0*/  EXIT ;  /* 0x000000000000794d */ /* 0x000fea0003800000 */
.L_x_0:
[----:B------:R-:W-:-:S00]  /*03d0*/  BRA `(.L_x_0) ;  /* 0xfffffffc00fc7947 */ /* 0x000fc0000383ffff */
[----:B------:R-:W-:-:S00]  /*03e0*/  NOP ;  /* 0x0000000000007918 */ /* 0x000fc00000000000 */
        /* <DEDUP_REMOVED lines=9> */
.L_x_1:


//--------------------- .nv.global.init           --------------------------
	.section	.nv.global.init,"aw",@progbits
.nv.global.init:
	.type		_$_str,@object
	.size		_$_str,(.L_0 - _$_str)
_$_str:
        /*0000*/ 	.byte	0x5f, 0x5f, 0x43, 0x55, 0x44, 0x41, 0x5f, 0x46, 0x54, 0x5a, 0x00
.L_0:


//--------------------- .nv.constant0.triton_per_fused_native_group_norm_13 --------------------------
	.section	.nv.constant0.triton_per_fused_native_group_norm_13,"a",@progbits
	.sectionflags	@""
	.align	4
.nv.constant0.triton_per_fused_native_group_norm_13:
	.zero		584
